//
// Generated by NVIDIA NVVM Compiler
//
// Compiler Build ID: CL-36424714
// Cuda compilation tools, release 13.0, V13.0.88
// Based on NVVM 20.0.0
//

.version 9.0
.target sm_100
.address_size 64

	// .globl	_Z19sharedMemoryExamplePi
// _ZZ19sharedMemoryExamplePiE11shared_data has been demoted

.visible .entry _Z19sharedMemoryExamplePi(
	.param .u64 .ptr .align 1 _Z19sharedMemoryExamplePi_param_0
)
{
	.reg .pred 	%p<2>;
	.reg .b32 	%r<6>;
	.reg .b64 	%rd<5>;
	// demoted variable
	.shared .align 4 .b8 _ZZ19sharedMemoryExamplePiE11shared_data[1024];
	ld.param.u64 	%rd1, [_Z19sharedMemoryExamplePi_param_0];
	mov.u32 	%r1, %tid.x;
	shl.b32 	%r3, %r1, 2;
	mov.u32 	%r4, _ZZ19sharedMemoryExamplePiE11shared_data;
	add.s32 	%r2, %r4, %r3;
	st.shared.u32 	[%r2], %r1;
	setp.eq.s32 	%p1, %r1, 0;
	@%p1 bra 	$L__BB0_2;
	cvta.to.global.u64 	%rd2, %rd1;
	ld.shared.u32 	%r5, [%r2+-4];
	mul.wide.u32 	%rd3, %r1, 4;
	add.s64 	%rd4, %rd2, %rd3;
	st.global.u32 	[%rd4], %r5;
$L__BB0_2:
	ret;

}


// ===== COMPILED SASS (sm_100) =====

	.target	sm_100

	.elftype	@"ET_EXEC"


//--------------------- .note.nv.tkinfo           --------------------------
	.section	.note.nv.tkinfo,"",@"SHT_NOTE"
	.sectionflags	@"SHF_NOTE_NV_TKINFO"
	.tkinfo
        /*0018*/ 	.word	0x00000002
        /*0030*/ 	.string	""
        /*0030*/ 	.string	"ptxas"
        /*0030*/ 	.string	"Cuda compilation tools, release 13.0, V13.0.88"
        /*0030*/ 	.string	"Build cuda_13.0.r13.0/compiler.36424714_0"
        /*0030*/ 	.string	"-arch sm_100 -m 64 "



//--------------------- .note.nv.cuinfo           --------------------------
	.section	.note.nv.cuinfo,"",@"SHT_NOTE"
	.sectionflags	@"SHF_NOTE_NV_CUINFO"
        /*0018*/ 	.short	0x0002
        /*001a*/ 	.short	0x0064
        /*001c*/ 	.short	0x0082
	.zero		2


//--------------------- .nv.info                  --------------------------
	.section	.nv.info,"",@"SHT_CUDA_INFO"
	.align	4


	//----- nvinfo : EIATTR_REGCOUNT
	.align		4
        /*0000*/ 	.byte	0x04, 0x2f
        /*0002*/ 	.short	(.L_1 - .L_0)
	.align		4
.L_0:
        /*0004*/ 	.word	index@(_Z19sharedMemoryExamplePi)
        /*0008*/ 	.word	0x0000000a


	//----- nvinfo : EIATTR_FRAME_SIZE
	.align		4
.L_1:
        /*000c*/ 	.byte	0x04, 0x11
        /*000e*/ 	.short	(.L_3 - .L_2)
	.align		4
.L_2:
        /*0010*/ 	.word	index@(_Z19sharedMemoryExamplePi)
        /*0014*/ 	.word	0x00000000


	//----- nvinfo : EIATTR_MIN_STACK_SIZE
	.align		4
.L_3:
        /*0018*/ 	.byte	0x04, 0x12
        /*001a*/ 	.short	(.L_5 - .L_4)
	.align		4
.L_4:
        /*001c*/ 	.word	index@(_Z19sharedMemoryExamplePi)
        /*0020*/ 	.word	0x00000000
.L_5:


//--------------------- .nv.compat                --------------------------
	.section	.nv.compat,"",@"SHT_CUDA_COMPAT_INFO"
	.align	4
        /*0000*/ 	.byte	0x02, 0x09, 0x00, 0x00, 0x02, 0x02, 0x01, 0x00, 0x02, 0x05, 0x05, 0x00, 0x03, 0x07, 0x01, 0x01
        /*0010*/ 	.byte	0x02, 0x03, 0x00, 0x00, 0x02, 0x06, 0x01, 0x00, 0x04, 0x0b, 0x08, 0x00, 0x09, 0x00, 0x00, 0x00
        /*0020*/ 	.byte	0x00, 0x00, 0x00, 0x00


//--------------------- .nv.info._Z19sharedMemoryExamplePi --------------------------
	.section	.nv.info._Z19sharedMemoryExamplePi,"",@"SHT_CUDA_INFO"
	.sectionflags	@""
	.align	4


	//----- nvinfo : EIATTR_CUDA_API_VERSION
	.align		4
        /*0000*/ 	.byte	0x04, 0x37
        /*0002*/ 	.short	(.L_7 - .L_6)
.L_6:
        /*0004*/ 	.word	0x00000082


	//----- nvinfo : EIATTR_KPARAM_INFO
	.align		4
.L_7:
        /*0008*/ 	.byte	0x04, 0x17
        /*000a*/ 	.short	(.L_9 - .L_8)
.L_8:
        /*000c*/ 	.word	0x00000000
        /*0010*/ 	.short	0x0000
        /*0012*/ 	.short	0x0000
        /*0014*/ 	.byte	0x00, 0xf5, 0x21, 0x00


	//----- nvinfo : EIATTR_SPARSE_MMA_MASK
	.align		4
.L_9:
        /*0018*/ 	.byte	0x03, 0x50
        /*001a*/ 	.short	0x0000


	//----- nvinfo : EIATTR_MAXREG_COUNT
	.align		4
        /*001c*/ 	.byte	0x03, 0x1b
        /*001e*/ 	.short	0x00ff


	//----- nvinfo : EIATTR_MERCURY_ISA_VERSION
	.align		4
        /*0020*/ 	.byte	0x03, 0x5f
        /*0022*/ 	.short	0x0101


	//----- nvinfo : EIATTR_VRC_CTA_INIT_COUNT
	.align		4
        /*0024*/ 	.byte	0x02, 0x4a
	.zero		1
	.zero		1


	//----- nvinfo : EIATTR_EXIT_INSTR_OFFSETS
	.align		4
        /*0028*/ 	.byte	0x04, 0x1c
        /*002a*/ 	.short	(.L_11 - .L_10)


	//   ....[0]....
.L_10:
        /*002c*/ 	.word	0x00000080


	//   ....[1]....
        /*0030*/ 	.word	0x000000e0


	//----- nvinfo : EIATTR_CBANK_PARAM_SIZE
	.align		4
.L_11:
        /*0034*/ 	.byte	0x03, 0x19
        /*0036*/ 	.short	0x0008


	//----- nvinfo : EIATTR_PARAM_CBANK
	.align		4
        /*0038*/ 	.byte	0x04, 0x0a
        /*003a*/ 	.short	(.L_13 - .L_12)
	.align		4
.L_12:
        /*003c*/ 	.word	index@(.nv.constant0._Z19sharedMemoryExamplePi)
        /*0040*/ 	.short	0x0380
        /*0042*/ 	.short	0x0008


	//----- nvinfo : EIATTR_SW_WAR
	.align		4
.L_13:
        /*0044*/ 	.byte	0x04, 0x36
        /*0046*/ 	.short	(.L_15 - .L_14)
.L_14:
        /*0048*/ 	.word	0x00000008
.L_15:


//--------------------- .nv.callgraph             --------------------------
	.section	.nv.callgraph,"",@"SHT_CUDA_CALLGRAPH"
	.align	4
	.sectionentsize	8
	.align		4
        /*0000*/ 	.word	0x00000000
	.align		4
        /*0004*/ 	.word	0xffffffff
	.align		4
        /*0008*/ 	.word	0x00000000
	.align		4
        /*000c*/ 	.word	0xfffffffe
	.align		4
        /*0010*/ 	.word	0x00000000
	.align		4
        /*0014*/ 	.word	0xfffffffd
	.align		4
        /*0018*/ 	.word	0x00000000
	.align		4
        /*001c*/ 	.word	0xfffffffc


//--------------------- .text._Z19sharedMemoryExamplePi --------------------------
	.section	.text._Z19sharedMemoryExamplePi,"ax",@progbits
	.align	128
        .global         _Z19sharedMemoryExamplePi
        .type           _Z19sharedMemoryExamplePi,@function
        .size           _Z19sharedMemoryExamplePi,(.L_x_1 - _Z19sharedMemoryExamplePi)
        .other          _Z19sharedMemoryExamplePi,@"STO_CUDA_ENTRY STV_DEFAULT"
_Z19sharedMemoryExamplePi:
.text._Z19sharedMemoryExamplePi:
[----:B------:R-:W-:Y:S01]  /*0000*/  LDC R1, c[0x0][0x37c] ;  /* 0x0000df00ff017b82 */ /* 0x000fe20000000800 */
[----:B------:R-:W0:Y:S07]  /*0010*/  S2R R7, SR_TID.X ;  /* 0x0000000000077919 */ /* 0x000e2e0000002100 */
[----:B------:R-:W1:Y:S01]  /*0020*/  S2UR UR5, SR_CgaCtaId ;  /* 0x00000000000579c3 */ /* 0x000e620000008800 */
[----:B------:R-:W-:Y:S02]  /*0030*/  UMOV UR4, 0x400 ;  /* 0x0000040000047882 */ /* 0x000fe40000000000 */
[----:B-1----:R-:W-:Y:S01]  /*0040*/  ULEA UR4, UR5, UR4, 0x18 ;  /* 0x0000000405047291 */ /* 0x002fe2000f8ec0ff */
[----:B0-----:R-:W-:-:S05]  /*0050*/  ISETP.NE.AND P0, PT, R7, RZ, PT ;  /* 0x000000ff0700720c */ /* 0x001fca0003f05270 */
[----:B------:R-:W-:-:S05]  /*0060*/  LEA R0, R7, UR4, 0x2 ;  /* 0x0000000407007c11 */ /* 0x000fca000f8e10ff */
[----:B------:R0:W-:Y:S03]  /*0070*/  STS [R0], R7 ;  /* 0x0000000700007388 */ /* 0x0001e60000000800 */
[----:B------:R-:W-:Y:S05]  /*0080*/  @!P0 EXIT ;  /* 0x000000000000894d */ /* 0x000fea0003800000 */
[----:B------:R-:W1:Y:S01]  /*0090*/  LDS R5, [R0+-0x4] ;  /* 0xfffffc0000057984 */ /* 0x000e620000000800 */
[----:B------:R-:W2:Y:S01]  /*00a0*/  LDC.64 R2, c[0x0][0x380] ;  /* 0x0000e000ff027b82 */ /* 0x000ea20000000a00 */
[----:B------:R-:W1:Y:S01]  /*00b0*/  LDCU.64 UR4, c[0x0][0x358] ;  /* 0x00006b00ff0477ac */ /* 0x000e620008000a00 */
[----:B--2---:R-:W-:-:S05]  /*00c0*/  IMAD.WIDE.U32 R2, R7, 0x4, R2 ;  /* 0x0000000407027825 */ /* 0x004fca00078e0002 */
[----:B-1----:R-:W-:Y:S01]  /*00d0*/  STG.E desc[UR4][R2.64], R5 ;  /* 0x0000000502007986 */ /* 0x002fe2000c101904 */
[----:B------:R-:W-:Y:S05]  /*00e0*/  EXIT ;  /* 0x000000000000794d */ /* 0x000fea0003800000 */
.L_x_0:
[----:B------:R-:W-:-:S00]  /*00f0*/  BRA `(.L_x_0) ;  /* 0xfffffffc00fc7947 */ /* 0x000fc0000383ffff */
[----:B------:R-:W-:-:S00]  /*0100*/  NOP ;  /* 0x0000000000007918 */ /* 0x000fc00000000000 */
[----:B------:R-:W-:-:S00]  /*0110*/  NOP ;  /* 0x0000000000007918 */ /* 0x000fc00000000000 */
[----:B------:R-:W-:-:S00]  /*0120*/  NOP ;  /* 0x0000000000007918 */ /* 0x000fc00000000000 */
[----:B------:R-:W-:-:S00]  /*0130*/  NOP ;  /* 0x0000000000007918 */ /* 0x000fc00000000000 */
[----:B------:R-:W-:-:S00]  /*0140*/  NOP ;  /* 0x0000000000007918 */ /* 0x000fc00000000000 */
[----:B------:R-:W-:-:S00]  /*0150*/  NOP ;  /* 0x0000000000007918 */ /* 0x000fc00000000000 */
[----:B------:R-:W-:-:S00]  /*0160*/  NOP ;  /* 0x0000000000007918 */ /* 0x000fc00000000000 */
[----:B------:R-:W-:-:S00]  /*0170*/  NOP ;  /* 0x0000000000007918 */ /* 0x000fc00000000000 */
.L_x_1:


//--------------------- .nv.shared._Z19sharedMemoryExamplePi --------------------------
	.section	.nv.shared._Z19sharedMemoryExamplePi,"aw",@nobits
	.sectionflags	@""
	.align	4
.nv.shared._Z19sharedMemoryExamplePi:
	.zero		2048


//--------------------- .nv.shared.reserved.0     --------------------------
	.section	.nv.shared.reserved.0,"aw",@nobits
	.weak		__nv_reservedSMEM_offset_0_alias
	.size		__nv_reservedSMEM_offset_0_alias, 0, 64
	.other		__nv_reservedSMEM_offset_0_alias,@"STO_CUDA_RESERVED_SHARED STV_DEFAULT"
__nv_reservedSMEM_offset_0_alias:
	.zero		0
	.zero		64


//--------------------- .nv.constant0._Z19sharedMemoryExamplePi --------------------------
	.section	.nv.constant0._Z19sharedMemoryExamplePi,"a",@progbits
	.sectionflags	@""
	.align	4
.nv.constant0._Z19sharedMemoryExamplePi:
	.zero		904


//--------------------- SYMBOLS --------------------------

	.type		.nv.reservedSmem.offset0,@object
	.size		.nv.reservedSmem.offset0,0x4
	.type		.nv.reservedSmem.cap,@object
	.size		.nv.reservedSmem.cap,0x4
